//
// Generated by NVIDIA NVVM Compiler
//
// Compiler Build ID: CL-36424714
// Cuda compilation tools, release 13.0, V13.0.88
// Based on NVVM 20.0.0
//

.version 9.0
.target sm_100
.address_size 64

	// .globl	_Z31unique_index_calculation_kernelPi
.extern .func  (.param .b32 func_retval0) vprintf
(
	.param .b64 vprintf_param_0,
	.param .b64 vprintf_param_1
)
;
.global .align 1 .b8 $str[61] = {116, 104, 114, 101, 97, 100, 73, 100, 120, 46, 120, 32, 61, 32, 37, 100, 44, 32, 111, 102, 102, 115, 101, 116, 32, 61, 32, 37, 100, 44, 32, 103, 108, 111, 98, 97, 108, 73, 110, 100, 101, 120, 32, 61, 32, 37, 100, 44, 32, 86, 97, 108, 117, 101, 32, 61, 32, 37, 100, 10};

.visible .entry _Z31unique_index_calculation_kernelPi(
	.param .u64 .ptr .align 1 _Z31unique_index_calculation_kernelPi_param_0
)
{
	.local .align 16 .b8 	__local_depot0[16];
	.reg .b64 	%SP;
	.reg .b64 	%SPL;
	.reg .b32 	%r<9>;
	.reg .b64 	%rd<9>;

	mov.u64 	%SPL, __local_depot0;
	cvta.local.u64 	%SP, %SPL;
	ld.param.u64 	%rd1, [_Z31unique_index_calculation_kernelPi_param_0];
	cvta.to.global.u64 	%rd2, %rd1;
	add.u64 	%rd3, %SP, 0;
	add.u64 	%rd4, %SPL, 0;
	mov.u32 	%r1, %tid.x;
	mov.u32 	%r2, %ctaid.x;
	mov.u32 	%r3, %ntid.x;
	mul.lo.s32 	%r4, %r2, %r3;
	add.s32 	%r5, %r4, %r1;
	mul.wide.s32 	%rd5, %r5, 4;
	add.s64 	%rd6, %rd2, %rd5;
	ld.global.u32 	%r6, [%rd6];
	st.local.v4.u32 	[%rd4], {%r1, %r4, %r5, %r6};
	mov.u64 	%rd7, $str;
	cvta.global.u64 	%rd8, %rd7;
	{ // callseq 0, 0
	.param .b64 param0;
	st.param.b64 	[param0], %rd8;
	.param .b64 param1;
	st.param.b64 	[param1], %rd3;
	.param .b32 retval0;
	call.uni (retval0), 
	vprintf, 
	(
	param0, 
	param1
	);
	ld.param.b32 	%r7, [retval0];
	} // callseq 0
	ret;

}


// ===== COMPILED SASS (sm_100) =====

	.target	sm_100

	.elftype	@"ET_EXEC"


//--------------------- .note.nv.tkinfo           --------------------------
	.section	.note.nv.tkinfo,"",@"SHT_NOTE"
	.sectionflags	@"SHF_NOTE_NV_TKINFO"
	.tkinfo
        /*0018*/ 	.word	0x00000002
        /*0030*/ 	.string	""
        /*0030*/ 	.string	"ptxas"
        /*0030*/ 	.string	"Cuda compilation tools, release 13.0, V13.0.88"
        /*0030*/ 	.string	"Build cuda_13.0.r13.0/compiler.36424714_0"
        /*0030*/ 	.string	"-arch sm_100 -m 64 "



//--------------------- .note.nv.cuinfo           --------------------------
	.section	.note.nv.cuinfo,"",@"SHT_NOTE"
	.sectionflags	@"SHF_NOTE_NV_CUINFO"
        /*0018*/ 	.short	0x0002
        /*001a*/ 	.short	0x0064
        /*001c*/ 	.short	0x0082
	.zero		2


//--------------------- .nv.info                  --------------------------
	.section	.nv.info,"",@"SHT_CUDA_INFO"
	.align	4


	//----- nvinfo : EIATTR_REGCOUNT
	.align		4
        /*0000*/ 	.byte	0x04, 0x2f
        /*0002*/ 	.short	(.L_2 - .L_1)
	.align		4
.L_1:
        /*0004*/ 	.word	index@(_Z31unique_index_calculation_kernelPi)
        /*0008*/ 	.word	0x00000018


	//----- nvinfo : EIATTR_FRAME_SIZE
	.align		4
.L_2:
        /*000c*/ 	.byte	0x04, 0x11
        /*000e*/ 	.short	(.L_4 - .L_3)
	.align		4
.L_3:
        /*0010*/ 	.word	index@(_Z31unique_index_calculation_kernelPi)
        /*0014*/ 	.word	0x00000010


	//----- nvinfo : EIATTR_MIN_STACK_SIZE
	.align		4
.L_4:
        /*0018*/ 	.byte	0x04, 0x12
        /*001a*/ 	.short	(.L_6 - .L_5)
	.align		4
.L_5:
        /*001c*/ 	.word	index@(_Z31unique_index_calculation_kernelPi)
        /*0020*/ 	.word	0x00000010
.L_6:


//--------------------- .nv.compat                --------------------------
	.section	.nv.compat,"",@"SHT_CUDA_COMPAT_INFO"
	.align	4
        /*0000*/ 	.byte	0x02, 0x09, 0x00, 0x00, 0x02, 0x02, 0x01, 0x00, 0x02, 0x05, 0x05, 0x00, 0x03, 0x07, 0x01, 0x01
        /*0010*/ 	.byte	0x02, 0x03, 0x00, 0x00, 0x02, 0x06, 0x01, 0x00, 0x04, 0x0b, 0x08, 0x00, 0x09, 0x00, 0x00, 0x00
        /*0020*/ 	.byte	0x00, 0x00, 0x00, 0x00


//--------------------- .nv.info._Z31unique_index_calculation_kernelPi --------------------------
	.section	.nv.info._Z31unique_index_calculation_kernelPi,"",@"SHT_CUDA_INFO"
	.sectionflags	@""
	.align	4


	//----- nvinfo : EIATTR_CUDA_API_VERSION
	.align		4
        /*0000*/ 	.byte	0x04, 0x37
        /*0002*/ 	.short	(.L_8 - .L_7)
.L_7:
        /*0004*/ 	.word	0x00000082


	//----- nvinfo : EIATTR_KPARAM_INFO
	.align		4
.L_8:
        /*0008*/ 	.byte	0x04, 0x17
        /*000a*/ 	.short	(.L_10 - .L_9)
.L_9:
        /*000c*/ 	.word	0x00000000
        /*0010*/ 	.short	0x0000
        /*0012*/ 	.short	0x0000
        /*0014*/ 	.byte	0x00, 0xf5, 0x21, 0x00


	//----- nvinfo : EIATTR_SPARSE_MMA_MASK
	.align		4
.L_10:
        /*0018*/ 	.byte	0x03, 0x50
        /*001a*/ 	.short	0x0000


	//----- nvinfo : EIATTR_MAXREG_COUNT
	.align		4
        /*001c*/ 	.byte	0x03, 0x1b
        /*001e*/ 	.short	0x00ff


	//----- nvinfo : EIATTR_EXTERNS
	.align		4
        /*0020*/ 	.byte	0x04, 0x0f
        /*0022*/ 	.short	(.L_12 - .L_11)


	//   ....[0]....
	.align		4
.L_11:
        /*0024*/ 	.word	index@(vprintf)


	//----- nvinfo : EIATTR_MERCURY_ISA_VERSION
	.align		4
.L_12:
        /*0028*/ 	.byte	0x03, 0x5f
        /*002a*/ 	.short	0x0101


	//----- nvinfo : EIATTR_VRC_CTA_INIT_COUNT
	.align		4
        /*002c*/ 	.byte	0x02, 0x4a
	.zero		1
	.zero		1


	//----- nvinfo : EIATTR_SYSCALL_OFFSETS
	.align		4
        /*0030*/ 	.byte	0x04, 0x46
        /*0032*/ 	.short	(.L_14 - .L_13)


	//   ....[0]....
.L_13:
        /*0034*/ 	.word	0x00000160


	//----- nvinfo : EIATTR_EXIT_INSTR_OFFSETS
	.align		4
.L_14:
        /*0038*/ 	.byte	0x04, 0x1c
        /*003a*/ 	.short	(.L_16 - .L_15)


	//   ....[0]....
.L_15:
        /*003c*/ 	.word	0x00000170


	//----- nvinfo : EIATTR_CBANK_PARAM_SIZE
	.align		4
.L_16:
        /*0040*/ 	.byte	0x03, 0x19
        /*0042*/ 	.short	0x0008


	//----- nvinfo : EIATTR_PARAM_CBANK
	.align		4
        /*0044*/ 	.byte	0x04, 0x0a
        /*0046*/ 	.short	(.L_18 - .L_17)
	.align		4
.L_17:
        /*0048*/ 	.word	index@(.nv.constant0._Z31unique_index_calculation_kernelPi)
        /*004c*/ 	.short	0x0380
        /*004e*/ 	.short	0x0008


	//----- nvinfo : EIATTR_SW_WAR
	.align		4
.L_18:
        /*0050*/ 	.byte	0x04, 0x36
        /*0052*/ 	.short	(.L_20 - .L_19)
.L_19:
        /*0054*/ 	.word	0x00000008
.L_20:


//--------------------- .nv.callgraph             --------------------------
	.section	.nv.callgraph,"",@"SHT_CUDA_CALLGRAPH"
	.align	4
	.sectionentsize	8
	.align		4
        /*0000*/ 	.word	0x00000000
	.align		4
        /*0004*/ 	.word	0xffffffff
	.align		4
        /*0008*/ 	.word	index@(_Z31unique_index_calculation_kernelPi)
	.align		4
        /*000c*/ 	.word	index@(vprintf)
	.align		4
        /*0010*/ 	.word	0x00000000
	.align		4
        /*0014*/ 	.word	0xfffffffe
	.align		4
        /*0018*/ 	.word	0x00000000
	.align		4
        /*001c*/ 	.word	0xfffffffd
	.align		4
        /*0020*/ 	.word	0x00000000
	.align		4
        /*0024*/ 	.word	0xfffffffc


//--------------------- .nv.constant4             --------------------------
	.section	.nv.constant4,"a",@progbits
	.align	8
	.align		8
.nv.constant4:
        /*0000*/ 	.dword	vprintf
	.align		8
        /*0008*/ 	.dword	$str


//--------------------- .text._Z31unique_index_calculation_kernelPi --------------------------
	.section	.text._Z31unique_index_calculation_kernelPi,"ax",@progbits
	.align	128
        .global         _Z31unique_index_calculation_kernelPi
        .type           _Z31unique_index_calculation_kernelPi,@function
        .size           _Z31unique_index_calculation_kernelPi,(.L_x_2 - _Z31unique_index_calculation_kernelPi)
        .other          _Z31unique_index_calculation_kernelPi,@"STO_CUDA_ENTRY STV_DEFAULT"
_Z31unique_index_calculation_kernelPi:
.text._Z31unique_index_calculation_kernelPi:
[----:B------:R-:W0:Y:S01]  /*0000*/  LDC R1, c[0x0][0x37c] ;  /* 0x0000df00ff017b82 */ /* 0x000e220000000800 */
[----:B------:R-:W1:Y:S01]  /*0010*/  S2R R12, SR_TID.X ;  /* 0x00000000000c7919 */ /* 0x000e620000002100 */
[----:B------:R-:W2:Y:S06]  /*0020*/  LDCU UR6, c[0x0][0x2fc] ;  /* 0x00005f80ff0677ac */ /* 0x000eac0008000800 */
[----:B------:R-:W3:Y:S01]  /*0030*/  S2UR UR7, SR_CTAID.X ;  /* 0x00000000000779c3 */ /* 0x000ee20000002500 */
[----:B0-----:R-:W-:Y:S01]  /*0040*/  VIADD R1, R1, 0xfffffff0 ;  /* 0xfffffff001017836 */ /* 0x001fe20000000000 */
[----:B------:R-:W0:Y:S06]  /*0050*/  LDCU.64 UR4, c[0x0][0x358] ;  /* 0x00006b00ff0477ac */ /* 0x000e2c0008000a00 */
[----:B------:R-:W4:Y:S01]  /*0060*/  LDC.64 R2, c[0x0][0x380] ;  /* 0x0000e000ff027b82 */ /* 0x000f220000000a00 */
[----:B------:R-:W-:Y:S01]  /*0070*/  MOV R0, 0x0 ;  /* 0x0000000000007802 */ /* 0x000fe20000000f00 */
[----:B------:R-:W5:Y:S06]  /*0080*/  LDCU.64 UR8, c[0x4][0x8] ;  /* 0x01000100ff0877ac */ /* 0x000f6c0008000a00 */
[----:B------:R-:W3:Y:S02]  /*0090*/  LDC R13, c[0x0][0x360] ;  /* 0x0000d800ff0d7b82 */ /* 0x000ee40000000800 */
[----:B---3--:R-:W-:-:S05]  /*00a0*/  IMAD R13, R13, UR7, RZ ;  /* 0x000000070d0d7c24 */ /* 0x008fca000f8e02ff */
[----:B-1----:R-:W-:-:S05]  /*00b0*/  IADD3 R14, PT, PT, R13, R12, RZ ;  /* 0x0000000c0d0e7210 */ /* 0x002fca0007ffe0ff */
[----:B----4-:R-:W-:-:S05]  /*00c0*/  IMAD.WIDE R2, R14, 0x4, R2 ;  /* 0x000000040e027825 */ /* 0x010fca00078e0202 */
[----:B0-----:R-:W3:Y:S01]  /*00d0*/  LDG.E R15, desc[UR4][R2.64] ;  /* 0x00000004020f7981 */ /* 0x001ee2000c1e1900 */
[----:B------:R-:W0:Y:S01]  /*00e0*/  LDCU UR4, c[0x0][0x2f8] ;  /* 0x00005f00ff0477ac */ /* 0x000e220008000800 */
[----:B------:R1:W4:Y:S01]  /*00f0*/  LDC.64 R8, c[0x4][R0] ;  /* 0x0100000000087b82 */ /* 0x0003220000000a00 */
[----:B-----5:R-:W-:Y:S01]  /*0100*/  IMAD.U32 R4, RZ, RZ, UR8 ;  /* 0x00000008ff047e24 */ /* 0x020fe2000f8e00ff */
[----:B------:R-:W-:Y:S02]  /*0110*/  MOV R5, UR9 ;  /* 0x0000000900057c02 */ /* 0x000fe40008000f00 */
[----:B0-----:R-:W-:-:S05]  /*0120*/  IADD3 R6, P0, PT, R1, UR4, RZ ;  /* 0x0000000401067c10 */ /* 0x001fca000ff1e0ff */
[----:B--2---:R-:W-:Y:S01]  /*0130*/  IMAD.X R7, RZ, RZ, UR6, P0 ;  /* 0x00000006ff077e24 */ /* 0x004fe200080e06ff */
[----:B---34-:R1:W-:Y:S07]  /*0140*/  STL.128 [R1], R12 ;  /* 0x0000000c01007387 */ /* 0x0183ee0000100c00 */
[----:B------:R-:W-:-:S07]  /*0150*/  LEPC R20, `(.L_x_0) ;  /* 0x000000001014794e */ /* 0x000fce0000000000 */
[----:B-1----:R-:W-:Y:S05]  /*0160*/  CALL.ABS.NOINC R8 ;  /* 0x0000000008007343 */ /* 0x002fea0003c00000 */
.L_x_0:
[----:B------:R-:W-:Y:S05]  /*0170*/  EXIT ;  /* 0x000000000000794d */ /* 0x000fea0003800000 */
.L_x_1:
[----:B------:R-:W-:-:S00]  /*0180*/  BRA `(.L_x_1) ;  /* 0xfffffffc00fc7947 */ /* 0x000fc0000383ffff */
[----:B------:R-:W-:-:S00]  /*0190*/  NOP ;  /* 0x0000000000007918 */ /* 0x000fc00000000000 */
        /* <DEDUP_REMOVED lines=14> */
.L_x_2:


//--------------------- .nv.global.init           --------------------------
	.section	.nv.global.init,"aw",@progbits
.nv.global.init:
	.type		$str,@object
	.size		$str,(.L_0 - $str)
$str:
        /*0000*/ 	.byte	0x74, 0x68, 0x72, 0x65, 0x61, 0x64, 0x49, 0x64, 0x78, 0x2e, 0x78, 0x20, 0x3d, 0x20, 0x25, 0x64
        /*0010*/ 	.byte	0x2c, 0x20, 0x6f, 0x66, 0x66, 0x73, 0x65, 0x74, 0x20, 0x3d, 0x20, 0x25, 0x64, 0x2c, 0x20, 0x67
        /*0020*/ 	.byte	0x6c, 0x6f, 0x62, 0x61, 0x6c, 0x49, 0x6e, 0x64, 0x65, 0x78, 0x20, 0x3d, 0x20, 0x25, 0x64, 0x2c
        /*0030*/ 	.byte	0x20, 0x56, 0x61, 0x6c, 0x75, 0x65, 0x20, 0x3d, 0x20, 0x25, 0x64, 0x0a, 0x00
.L_0:


//--------------------- .nv.shared.reserved.0     --------------------------
	.section	.nv.shared.reserved.0,"aw",@nobits
	.weak		__nv_reservedSMEM_offset_0_alias
	.size		__nv_reservedSMEM_offset_0_alias, 0, 64
	.other		__nv_reservedSMEM_offset_0_alias,@"STO_CUDA_RESERVED_SHARED STV_DEFAULT"
__nv_reservedSMEM_offset_0_alias:
	.zero		0
	.zero		64


//--------------------- .nv.constant0._Z31unique_index_calculation_kernelPi --------------------------
	.section	.nv.constant0._Z31unique_index_calculation_kernelPi,"a",@progbits
	.sectionflags	@""
	.align	4
.nv.constant0._Z31unique_index_calculation_kernelPi:
	.zero		904


//--------------------- SYMBOLS --------------------------

	.type		.nv.reservedSmem.offset0,@object
	.size		.nv.reservedSmem.offset0,0x4
	.type		vprintf,@function
